//
// Generated by NVIDIA NVVM Compiler
//
// Compiler Build ID: CL-36424714
// Cuda compilation tools, release 13.0, V13.0.88
// Based on NVVM 20.0.0
//

.version 9.0
.target sm_100
.address_size 64

	// .globl	_Z10hello_cudav
.extern .func  (.param .b32 func_retval0) vprintf
(
	.param .b64 vprintf_param_0,
	.param .b64 vprintf_param_1
)
;
.global .align 1 .b8 $str[18] = {72, 101, 108, 108, 111, 32, 119, 111, 114, 108, 100, 32, 99, 117, 100, 97, 10};
.global .align 1 .b8 $str$1[28] = {10, 120, 32, 45, 62, 32, 37, 100, 44, 32, 121, 32, 45, 62, 32, 37, 100, 44, 32, 122, 32, 45, 62, 32, 37, 100, 10};
.global .align 1 .b8 $str$2[44] = {98, 108, 111, 99, 107, 32, 105, 100, 120, 32, 118, 97, 108, 117, 101, 115, 32, 45, 62, 32, 10, 120, 32, 58, 32, 37, 100, 32, 121, 32, 58, 32, 37, 100, 32, 122, 32, 58, 32, 37, 100, 32, 10};
.global .align 1 .b8 $str$3[44] = {103, 114, 105, 100, 32, 32, 105, 100, 120, 32, 118, 97, 108, 117, 101, 115, 32, 45, 62, 32, 10, 120, 32, 58, 32, 37, 100, 32, 121, 32, 58, 32, 37, 100, 32, 122, 32, 58, 32, 37, 100, 32, 10};
.global .align 1 .b8 $str$4[23] = {116, 104, 114, 101, 97, 100, 73, 100, 120, 32, 45, 62, 32, 37, 100, 32, 37, 100, 32, 37, 100, 10};
.global .align 1 .b8 $str$5[23] = {98, 108, 111, 99, 107, 68, 105, 109, 32, 32, 45, 62, 32, 37, 100, 32, 37, 100, 32, 37, 100, 10};
.global .align 1 .b8 $str$6[23] = {98, 108, 111, 99, 107, 73, 100, 120, 32, 32, 45, 62, 32, 37, 100, 32, 37, 100, 32, 37, 100, 10};
.global .align 1 .b8 $str$7[23] = {103, 114, 105, 100, 68, 105, 109, 32, 32, 32, 45, 62, 32, 37, 100, 32, 37, 100, 32, 37, 100, 10};
.global .align 1 .b8 $str$8[59] = {103, 108, 111, 98, 97, 108, 73, 100, 120, 32, 105, 115, 32, 45, 62, 32, 91, 37, 100, 93, 32, 97, 110, 100, 32, 116, 104, 101, 32, 118, 97, 108, 117, 101, 32, 97, 116, 32, 116, 104, 97, 116, 32, 105, 110, 100, 101, 120, 32, 105, 115, 32, 45, 62, 32, 37, 100, 10};
.global .align 1 .b8 $str$9[17] = {120, 32, 45, 62, 32, 37, 100, 32, 121, 32, 45, 62, 32, 37, 100, 10};

.visible .entry _Z10hello_cudav()
{
	.reg .b32 	%r<3>;
	.reg .b64 	%rd<3>;

	mov.u64 	%rd1, $str;
	cvta.global.u64 	%rd2, %rd1;
	{ // callseq 0, 0
	.param .b64 param0;
	st.param.b64 	[param0], %rd2;
	.param .b64 param1;
	st.param.b64 	[param1], 0;
	.param .b32 retval0;
	call.uni (retval0), 
	vprintf, 
	(
	param0, 
	param1
	);
	ld.param.b32 	%r1, [retval0];
	} // callseq 0
	ret;

}
	// .globl	_Z15print_thread_idv
.visible .entry _Z15print_thread_idv()
{
	.local .align 8 .b8 	__local_depot1[16];
	.reg .b64 	%SP;
	.reg .b64 	%SPL;
	.reg .b32 	%r<6>;
	.reg .b64 	%rd<5>;

	mov.u64 	%SPL, __local_depot1;
	cvta.local.u64 	%SP, %SPL;
	add.u64 	%rd1, %SP, 0;
	add.u64 	%rd2, %SPL, 0;
	mov.u32 	%r1, %tid.x;
	mov.u32 	%r2, %tid.y;
	mov.u32 	%r3, %tid.z;
	st.local.v2.u32 	[%rd2], {%r1, %r2};
	st.local.u32 	[%rd2+8], %r3;
	mov.u64 	%rd3, $str$1;
	cvta.global.u64 	%rd4, %rd3;
	{ // callseq 1, 0
	.param .b64 param0;
	st.param.b64 	[param0], %rd4;
	.param .b64 param1;
	st.param.b64 	[param1], %rd1;
	.param .b32 retval0;
	call.uni (retval0), 
	vprintf, 
	(
	param0, 
	param1
	);
	ld.param.b32 	%r4, [retval0];
	} // callseq 1
	ret;

}
	// .globl	_Z16debug_dimensionsv
.visible .entry _Z16debug_dimensionsv()
{
	.local .align 8 .b8 	__local_depot2[16];
	.reg .b64 	%SP;
	.reg .b64 	%SPL;
	.reg .b32 	%r<11>;
	.reg .b64 	%rd<7>;

	mov.u64 	%SPL, __local_depot2;
	cvta.local.u64 	%SP, %SPL;
	add.u64 	%rd1, %SP, 0;
	add.u64 	%rd2, %SPL, 0;
	mov.u32 	%r1, %ctaid.x;
	mov.u32 	%r2, %ctaid.y;
	mov.u32 	%r3, %ctaid.z;
	st.local.v2.u32 	[%rd2], {%r1, %r2};
	st.local.u32 	[%rd2+8], %r3;
	mov.u64 	%rd3, $str$2;
	cvta.global.u64 	%rd4, %rd3;
	{ // callseq 2, 0
	.param .b64 param0;
	st.param.b64 	[param0], %rd4;
	.param .b64 param1;
	st.param.b64 	[param1], %rd1;
	.param .b32 retval0;
	call.uni (retval0), 
	vprintf, 
	(
	param0, 
	param1
	);
	ld.param.b32 	%r4, [retval0];
	} // callseq 2
	mov.u32 	%r6, %nctaid.x;
	mov.u32 	%r7, %nctaid.y;
	mov.u32 	%r8, %nctaid.z;
	st.local.v2.u32 	[%rd2], {%r6, %r7};
	st.local.u32 	[%rd2+8], %r8;
	mov.u64 	%rd5, $str$3;
	cvta.global.u64 	%rd6, %rd5;
	{ // callseq 3, 0
	.param .b64 param0;
	st.param.b64 	[param0], %rd6;
	.param .b64 param1;
	st.param.b64 	[param1], %rd1;
	.param .b32 retval0;
	call.uni (retval0), 
	vprintf, 
	(
	param0, 
	param1
	);
	ld.param.b32 	%r9, [retval0];
	} // callseq 3
	ret;

}
	// .globl	_Z11exercise_01v
.visible .entry _Z11exercise_01v()
{
	.local .align 8 .b8 	__local_depot3[16];
	.reg .b64 	%SP;
	.reg .b64 	%SPL;
	.reg .b32 	%r<21>;
	.reg .b64 	%rd<11>;

	mov.u64 	%SPL, __local_depot3;
	cvta.local.u64 	%SP, %SPL;
	add.u64 	%rd1, %SP, 0;
	add.u64 	%rd2, %SPL, 0;
	mov.u32 	%r1, %tid.x;
	mov.u32 	%r2, %tid.y;
	mov.u32 	%r3, %tid.z;
	st.local.v2.u32 	[%rd2], {%r1, %r2};
	st.local.u32 	[%rd2+8], %r3;
	mov.u64 	%rd3, $str$4;
	cvta.global.u64 	%rd4, %rd3;
	{ // callseq 4, 0
	.param .b64 param0;
	st.param.b64 	[param0], %rd4;
	.param .b64 param1;
	st.param.b64 	[param1], %rd1;
	.param .b32 retval0;
	call.uni (retval0), 
	vprintf, 
	(
	param0, 
	param1
	);
	ld.param.b32 	%r4, [retval0];
	} // callseq 4
	mov.u32 	%r6, %ntid.x;
	mov.u32 	%r7, %ntid.y;
	mov.u32 	%r8, %ntid.z;
	st.local.v2.u32 	[%rd2], {%r6, %r7};
	st.local.u32 	[%rd2+8], %r8;
	mov.u64 	%rd5, $str$5;
	cvta.global.u64 	%rd6, %rd5;
	{ // callseq 5, 0
	.param .b64 param0;
	st.param.b64 	[param0], %rd6;
	.param .b64 param1;
	st.param.b64 	[param1], %rd1;
	.param .b32 retval0;
	call.uni (retval0), 
	vprintf, 
	(
	param0, 
	param1
	);
	ld.param.b32 	%r9, [retval0];
	} // callseq 5
	mov.u32 	%r11, %ctaid.x;
	mov.u32 	%r12, %ctaid.y;
	mov.u32 	%r13, %ctaid.z;
	st.local.v2.u32 	[%rd2], {%r11, %r12};
	st.local.u32 	[%rd2+8], %r13;
	mov.u64 	%rd7, $str$6;
	cvta.global.u64 	%rd8, %rd7;
	{ // callseq 6, 0
	.param .b64 param0;
	st.param.b64 	[param0], %rd8;
	.param .b64 param1;
	st.param.b64 	[param1], %rd1;
	.param .b32 retval0;
	call.uni (retval0), 
	vprintf, 
	(
	param0, 
	param1
	);
	ld.param.b32 	%r14, [retval0];
	} // callseq 6
	mov.u32 	%r16, %nctaid.x;
	mov.u32 	%r17, %nctaid.y;
	mov.u32 	%r18, %nctaid.z;
	st.local.v2.u32 	[%rd2], {%r16, %r17};
	st.local.u32 	[%rd2+8], %r18;
	mov.u64 	%rd9, $str$7;
	cvta.global.u64 	%rd10, %rd9;
	{ // callseq 7, 0
	.param .b64 param0;
	st.param.b64 	[param0], %rd10;
	.param .b64 param1;
	st.param.b64 	[param1], %rd1;
	.param .b32 retval0;
	call.uni (retval0), 
	vprintf, 
	(
	param0, 
	param1
	);
	ld.param.b32 	%r19, [retval0];
	} // callseq 7
	ret;

}
	// .globl	_Z11uni_idx_calPKi
.visible .entry _Z11uni_idx_calPKi(
	.param .u64 .ptr .align 1 _Z11uni_idx_calPKi_param_0
)
{
	.local .align 8 .b8 	__local_depot4[8];
	.reg .b64 	%SP;
	.reg .b64 	%SPL;
	.reg .b32 	%r<8>;
	.reg .b64 	%rd<9>;

	mov.u64 	%SPL, __local_depot4;
	cvta.local.u64 	%SP, %SPL;
	ld.param.u64 	%rd1, [_Z11uni_idx_calPKi_param_0];
	cvta.to.global.u64 	%rd2, %rd1;
	add.u64 	%rd3, %SP, 0;
	add.u64 	%rd4, %SPL, 0;
	mov.u32 	%r1, %ctaid.x;
	mov.u32 	%r2, %ntid.x;
	mov.u32 	%r3, %tid.x;
	mad.lo.s32 	%r4, %r1, %r2, %r3;
	mul.wide.s32 	%rd5, %r4, 4;
	add.s64 	%rd6, %rd2, %rd5;
	ld.global.u32 	%r5, [%rd6];
	st.local.v2.u32 	[%rd4], {%r4, %r5};
	mov.u64 	%rd7, $str$8;
	cvta.global.u64 	%rd8, %rd7;
	{ // callseq 8, 0
	.param .b64 param0;
	st.param.b64 	[param0], %rd8;
	.param .b64 param1;
	st.param.b64 	[param1], %rd3;
	.param .b32 retval0;
	call.uni (retval0), 
	vprintf, 
	(
	param0, 
	param1
	);
	ld.param.b32 	%r6, [retval0];
	} // callseq 8
	ret;

}
	// .globl	_Z17d2_grid_block_idxv
.visible .entry _Z17d2_grid_block_idxv()
{
	.local .align 8 .b8 	__local_depot5[8];
	.reg .b64 	%SP;
	.reg .b64 	%SPL;
	.reg .b32 	%r<11>;
	.reg .b64 	%rd<5>;

	mov.u64 	%SPL, __local_depot5;
	cvta.local.u64 	%SP, %SPL;
	add.u64 	%rd1, %SP, 0;
	add.u64 	%rd2, %SPL, 0;
	mov.u32 	%r1, %ctaid.x;
	mov.u32 	%r2, %ntid.x;
	mul.lo.s32 	%r3, %r1, %r2;
	mov.u32 	%r4, %ctaid.y;
	mov.u32 	%r5, %ntid.y;
	mul.lo.s32 	%r6, %r4, %r5;
	mov.u32 	%r7, %nctaid.y;
	mul.lo.s32 	%r8, %r6, %r7;
	st.local.v2.u32 	[%rd2], {%r3, %r8};
	mov.u64 	%rd3, $str$9;
	cvta.global.u64 	%rd4, %rd3;
	{ // callseq 9, 0
	.param .b64 param0;
	st.param.b64 	[param0], %rd4;
	.param .b64 param1;
	st.param.b64 	[param1], %rd1;
	.param .b32 retval0;
	call.uni (retval0), 
	vprintf, 
	(
	param0, 
	param1
	);
	ld.param.b32 	%r9, [retval0];
	} // callseq 9
	ret;

}


// ===== COMPILED SASS (sm_100) =====

	.target	sm_100

	.elftype	@"ET_EXEC"


//--------------------- .note.nv.tkinfo           --------------------------
	.section	.note.nv.tkinfo,"",@"SHT_NOTE"
	.sectionflags	@"SHF_NOTE_NV_TKINFO"
	.tkinfo
        /*0018*/ 	.word	0x00000002
        /*0030*/ 	.string	""
        /*0030*/ 	.string	"ptxas"
        /*0030*/ 	.string	"Cuda compilation tools, release 13.0, V13.0.88"
        /*0030*/ 	.string	"Build cuda_13.0.r13.0/compiler.36424714_0"
        /*0030*/ 	.string	"-arch sm_100 -m 64 "



//--------------------- .note.nv.cuinfo           --------------------------
	.section	.note.nv.cuinfo,"",@"SHT_NOTE"
	.sectionflags	@"SHF_NOTE_NV_CUINFO"
        /*0018*/ 	.short	0x0002
        /*001a*/ 	.short	0x0064
        /*001c*/ 	.short	0x0082
	.zero		2


//--------------------- .nv.info                  --------------------------
	.section	.nv.info,"",@"SHT_CUDA_INFO"
	.align	4


	//----- nvinfo : EIATTR_REGCOUNT
	.align		4
        /*0000*/ 	.byte	0x04, 0x2f
        /*0002*/ 	.short	(.L_11 - .L_10)
	.align		4
.L_10:
        /*0004*/ 	.word	index@(_Z10hello_cudav)
        /*0008*/ 	.word	0x00000018


	//----- nvinfo : EIATTR_FRAME_SIZE
	.align		4
.L_11:
        /*000c*/ 	.byte	0x04, 0x11
        /*000e*/ 	.short	(.L_13 - .L_12)
	.align		4
.L_12:
        /*0010*/ 	.word	index@(_Z10hello_cudav)
        /*0014*/ 	.word	0x00000000


	//----- nvinfo : EIATTR_REGCOUNT
	.align		4
.L_13:
        /*0018*/ 	.byte	0x04, 0x2f
        /*001a*/ 	.short	(.L_15 - .L_14)
	.align		4
.L_14:
        /*001c*/ 	.word	index@(_Z15print_thread_idv)
        /*0020*/ 	.word	0x00000018


	//----- nvinfo : EIATTR_FRAME_SIZE
	.align		4
.L_15:
        /*0024*/ 	.byte	0x04, 0x11
        /*0026*/ 	.short	(.L_17 - .L_16)
	.align		4
.L_16:
        /*0028*/ 	.word	index@(_Z15print_thread_idv)
        /*002c*/ 	.word	0x00000010


	//----- nvinfo : EIATTR_REGCOUNT
	.align		4
.L_17:
        /*0030*/ 	.byte	0x04, 0x2f
        /*0032*/ 	.short	(.L_19 - .L_18)
	.align		4
.L_18:
        /*0034*/ 	.word	index@(_Z16debug_dimensionsv)
        /*0038*/ 	.word	0x00000018


	//----- nvinfo : EIATTR_FRAME_SIZE
	.align		4
.L_19:
        /*003c*/ 	.byte	0x04, 0x11
        /*003e*/ 	.short	(.L_21 - .L_20)
	.align		4
.L_20:
        /*0040*/ 	.word	index@(_Z16debug_dimensionsv)
        /*0044*/ 	.word	0x00000010


	//----- nvinfo : EIATTR_REGCOUNT
	.align		4
.L_21:
        /*0048*/ 	.byte	0x04, 0x2f
        /*004a*/ 	.short	(.L_23 - .L_22)
	.align		4
.L_22:
        /*004c*/ 	.word	index@(_Z11exercise_01v)
        /*0050*/ 	.word	0x00000018


	//----- nvinfo : EIATTR_FRAME_SIZE
	.align		4
.L_23:
        /*0054*/ 	.byte	0x04, 0x11
        /*0056*/ 	.short	(.L_25 - .L_24)
	.align		4
.L_24:
        /*0058*/ 	.word	index@(_Z11exercise_01v)
        /*005c*/ 	.word	0x00000010


	//----- nvinfo : EIATTR_REGCOUNT
	.align		4
.L_25:
        /*0060*/ 	.byte	0x04, 0x2f
        /*0062*/ 	.short	(.L_27 - .L_26)
	.align		4
.L_26:
        /*0064*/ 	.word	index@(_Z11uni_idx_calPKi)
        /*0068*/ 	.word	0x00000018


	//----- nvinfo : EIATTR_FRAME_SIZE
	.align		4
.L_27:
        /*006c*/ 	.byte	0x04, 0x11
        /*006e*/ 	.short	(.L_29 - .L_28)
	.align		4
.L_28:
        /*0070*/ 	.word	index@(_Z11uni_idx_calPKi)
        /*0074*/ 	.word	0x00000008


	//----- nvinfo : EIATTR_REGCOUNT
	.align		4
.L_29:
        /*0078*/ 	.byte	0x04, 0x2f
        /*007a*/ 	.short	(.L_31 - .L_30)
	.align		4
.L_30:
        /*007c*/ 	.word	index@(_Z17d2_grid_block_idxv)
        /*0080*/ 	.word	0x00000018


	//----- nvinfo : EIATTR_FRAME_SIZE
	.align		4
.L_31:
        /*0084*/ 	.byte	0x04, 0x11
        /*0086*/ 	.short	(.L_33 - .L_32)
	.align		4
.L_32:
        /*0088*/ 	.word	index@(_Z17d2_grid_block_idxv)
        /*008c*/ 	.word	0x00000008


	//----- nvinfo : EIATTR_MIN_STACK_SIZE
	.align		4
.L_33:
        /*0090*/ 	.byte	0x04, 0x12
        /*0092*/ 	.short	(.L_35 - .L_34)
	.align		4
.L_34:
        /*0094*/ 	.word	index@(_Z17d2_grid_block_idxv)
        /*0098*/ 	.word	0x00000008


	//----- nvinfo : EIATTR_MIN_STACK_SIZE
	.align		4
.L_35:
        /*009c*/ 	.byte	0x04, 0x12
        /*009e*/ 	.short	(.L_37 - .L_36)
	.align		4
.L_36:
        /*00a0*/ 	.word	index@(_Z11uni_idx_calPKi)
        /*00a4*/ 	.word	0x00000008


	//----- nvinfo : EIATTR_MIN_STACK_SIZE
	.align		4
.L_37:
        /*00a8*/ 	.byte	0x04, 0x12
        /*00aa*/ 	.short	(.L_39 - .L_38)
	.align		4
.L_38:
        /*00ac*/ 	.word	index@(_Z11exercise_01v)
        /*00b0*/ 	.word	0x00000010


	//----- nvinfo : EIATTR_MIN_STACK_SIZE
	.align		4
.L_39:
        /*00b4*/ 	.byte	0x04, 0x12
        /*00b6*/ 	.short	(.L_41 - .L_40)
	.align		4
.L_40:
        /*00b8*/ 	.word	index@(_Z16debug_dimensionsv)
        /*00bc*/ 	.word	0x00000010


	//----- nvinfo : EIATTR_MIN_STACK_SIZE
	.align		4
.L_41:
        /*00c0*/ 	.byte	0x04, 0x12
        /*00c2*/ 	.short	(.L_43 - .L_42)
	.align		4
.L_42:
        /*00c4*/ 	.word	index@(_Z15print_thread_idv)
        /*00c8*/ 	.word	0x00000010


	//----- nvinfo : EIATTR_MIN_STACK_SIZE
	.align		4
.L_43:
        /*00cc*/ 	.byte	0x04, 0x12
        /*00ce*/ 	.short	(.L_45 - .L_44)
	.align		4
.L_44:
        /*00d0*/ 	.word	index@(_Z10hello_cudav)
        /*00d4*/ 	.word	0x00000000
.L_45:


//--------------------- .nv.compat                --------------------------
	.section	.nv.compat,"",@"SHT_CUDA_COMPAT_INFO"
	.align	4
        /*0000*/ 	.byte	0x02, 0x09, 0x00, 0x00, 0x02, 0x02, 0x01, 0x00, 0x02, 0x05, 0x05, 0x00, 0x03, 0x07, 0x01, 0x01
        /*0010*/ 	.byte	0x02, 0x03, 0x00, 0x00, 0x02, 0x06, 0x01, 0x00, 0x04, 0x0b, 0x08, 0x00, 0x09, 0x00, 0x00, 0x00
        /*0020*/ 	.byte	0x00, 0x00, 0x00, 0x00


//--------------------- .nv.info._Z17d2_grid_block_idxv --------------------------
	.section	.nv.info._Z17d2_grid_block_idxv,"",@"SHT_CUDA_INFO"
	.sectionflags	@""
	.align	4


	//----- nvinfo : EIATTR_CUDA_API_VERSION
	.align		4
        /*0000*/ 	.byte	0x04, 0x37
        /*0002*/ 	.short	(.L_47 - .L_46)
.L_46:
        /*0004*/ 	.word	0x00000082


	//----- nvinfo : EIATTR_SPARSE_MMA_MASK
	.align		4
.L_47:
        /*0008*/ 	.byte	0x03, 0x50
        /*000a*/ 	.short	0x0000


	//----- nvinfo : EIATTR_MAXREG_COUNT
	.align		4
        /*000c*/ 	.byte	0x03, 0x1b
        /*000e*/ 	.short	0x00ff


	//----- nvinfo : EIATTR_EXTERNS
	.align		4
        /*0010*/ 	.byte	0x04, 0x0f
        /*0012*/ 	.short	(.L_49 - .L_48)


	//   ....[0]....
	.align		4
.L_48:
        /*0014*/ 	.word	index@(vprintf)


	//----- nvinfo : EIATTR_MERCURY_ISA_VERSION
	.align		4
.L_49:
        /*0018*/ 	.byte	0x03, 0x5f
        /*001a*/ 	.short	0x0101


	//----- nvinfo : EIATTR_VRC_CTA_INIT_COUNT
	.align		4
        /*001c*/ 	.byte	0x02, 0x4a
	.zero		1
	.zero		1


	//----- nvinfo : EIATTR_SYSCALL_OFFSETS
	.align		4
        /*0020*/ 	.byte	0x04, 0x46
        /*0022*/ 	.short	(.L_51 - .L_50)


	//   ....[0]....
.L_50:
        /*0024*/ 	.word	0x00000150


	//----- nvinfo : EIATTR_EXIT_INSTR_OFFSETS
	.align		4
.L_51:
        /*0028*/ 	.byte	0x04, 0x1c
        /*002a*/ 	.short	(.L_53 - .L_52)


	//   ....[0]....
.L_52:
        /*002c*/ 	.word	0x00000160


	//----- nvinfo : EIATTR_SW_WAR
	.align		4
.L_53:
        /*0030*/ 	.byte	0x04, 0x36
        /*0032*/ 	.short	(.L_55 - .L_54)
.L_54:
        /*0034*/ 	.word	0x00000008
.L_55:


//--------------------- .nv.info._Z11uni_idx_calPKi --------------------------
	.section	.nv.info._Z11uni_idx_calPKi,"",@"SHT_CUDA_INFO"
	.sectionflags	@""
	.align	4


	//----- nvinfo : EIATTR_CUDA_API_VERSION
	.align		4
        /*0000*/ 	.byte	0x04, 0x37
        /*0002*/ 	.short	(.L_57 - .L_56)
.L_56:
        /*0004*/ 	.word	0x00000082


	//----- nvinfo : EIATTR_KPARAM_INFO
	.align		4
.L_57:
        /*0008*/ 	.byte	0x04, 0x17
        /*000a*/ 	.short	(.L_59 - .L_58)
.L_58:
        /*000c*/ 	.word	0x00000000
        /*0010*/ 	.short	0x0000
        /*0012*/ 	.short	0x0000
        /*0014*/ 	.byte	0x00, 0xf5, 0x21, 0x00


	//----- nvinfo : EIATTR_SPARSE_MMA_MASK
	.align		4
.L_59:
        /*0018*/ 	.byte	0x03, 0x50
        /*001a*/ 	.short	0x0000


	//----- nvinfo : EIATTR_MAXREG_COUNT
	.align		4
        /*001c*/ 	.byte	0x03, 0x1b
        /*001e*/ 	.short	0x00ff


	//----- nvinfo : EIATTR_EXTERNS
	.align		4
        /*0020*/ 	.byte	0x04, 0x0f
        /*0022*/ 	.short	(.L_61 - .L_60)


	//   ....[0]....
	.align		4
.L_60:
        /*0024*/ 	.word	index@(vprintf)


	//----- nvinfo : EIATTR_MERCURY_ISA_VERSION
	.align		4
.L_61:
        /*0028*/ 	.byte	0x03, 0x5f
        /*002a*/ 	.short	0x0101


	//----- nvinfo : EIATTR_VRC_CTA_INIT_COUNT
	.align		4
        /*002c*/ 	.byte	0x02, 0x4a
	.zero		1
	.zero		1


	//----- nvinfo : EIATTR_SYSCALL_OFFSETS
	.align		4
        /*0030*/ 	.byte	0x04, 0x46
        /*0032*/ 	.short	(.L_63 - .L_62)


	//   ....[0]....
.L_62:
        /*0034*/ 	.word	0x00000150


	//----- nvinfo : EIATTR_EXIT_INSTR_OFFSETS
	.align		4
.L_63:
        /*0038*/ 	.byte	0x04, 0x1c
        /*003a*/ 	.short	(.L_65 - .L_64)


	//   ....[0]....
.L_64:
        /*003c*/ 	.word	0x00000160


	//----- nvinfo : EIATTR_CBANK_PARAM_SIZE
	.align		4
.L_65:
        /*0040*/ 	.byte	0x03, 0x19
        /*0042*/ 	.short	0x0008


	//----- nvinfo : EIATTR_PARAM_CBANK
	.align		4
        /*0044*/ 	.byte	0x04, 0x0a
        /*0046*/ 	.short	(.L_67 - .L_66)
	.align		4
.L_66:
        /*0048*/ 	.word	index@(.nv.constant0._Z11uni_idx_calPKi)
        /*004c*/ 	.short	0x0380
        /*004e*/ 	.short	0x0008


	//----- nvinfo : EIATTR_SW_WAR
	.align		4
.L_67:
        /*0050*/ 	.byte	0x04, 0x36
        /*0052*/ 	.short	(.L_69 - .L_68)
.L_68:
        /*0054*/ 	.word	0x00000008
.L_69:


//--------------------- .nv.info._Z11exercise_01v --------------------------
	.section	.nv.info._Z11exercise_01v,"",@"SHT_CUDA_INFO"
	.sectionflags	@""
	.align	4


	//----- nvinfo : EIATTR_CUDA_API_VERSION
	.align		4
        /*0000*/ 	.byte	0x04, 0x37
        /*0002*/ 	.short	(.L_71 - .L_70)
.L_70:
        /*0004*/ 	.word	0x00000082


	//----- nvinfo : EIATTR_SPARSE_MMA_MASK
	.align		4
.L_71:
        /*0008*/ 	.byte	0x03, 0x50
        /*000a*/ 	.short	0x0000


	//----- nvinfo : EIATTR_MAXREG_COUNT
	.align		4
        /*000c*/ 	.byte	0x03, 0x1b
        /*000e*/ 	.short	0x00ff


	//----- nvinfo : EIATTR_EXTERNS
	.align		4
        /*0010*/ 	.byte	0x04, 0x0f
        /*0012*/ 	.short	(.L_73 - .L_72)


	//   ....[0]....
	.align		4
.L_72:
        /*0014*/ 	.word	index@(vprintf)


	//----- nvinfo : EIATTR_MERCURY_ISA_VERSION
	.align		4
.L_73:
        /*0018*/ 	.byte	0x03, 0x5f
        /*001a*/ 	.short	0x0101


	//----- nvinfo : EIATTR_VRC_CTA_INIT_COUNT
	.align		4
        /*001c*/ 	.byte	0x02, 0x4a
	.zero		1
	.zero		1


	//----- nvinfo : EIATTR_SYSCALL_OFFSETS
	.align		4
        /*0020*/ 	.byte	0x04, 0x46
        /*0022*/ 	.short	(.L_75 - .L_74)


	//   ....[0]....
.L_74:
        /*0024*/ 	.word	0x00000130


	//   ....[1]....
        /*0028*/ 	.word	0x00000200


	//   ....[2]....
        /*002c*/ 	.word	0x000002d0


	//   ....[3]....
        /*0030*/ 	.word	0x000003a0


	//----- nvinfo : EIATTR_EXIT_INSTR_OFFSETS
	.align		4
.L_75:
        /*0034*/ 	.byte	0x04, 0x1c
        /*0036*/ 	.short	(.L_77 - .L_76)


	//   ....[0]....
.L_76:
        /*0038*/ 	.word	0x000003b0


	//----- nvinfo : EIATTR_SW_WAR
	.align		4
.L_77:
        /*003c*/ 	.byte	0x04, 0x36
        /*003e*/ 	.short	(.L_79 - .L_78)
.L_78:
        /*0040*/ 	.word	0x00000008
.L_79:


//--------------------- .nv.info._Z16debug_dimensionsv --------------------------
	.section	.nv.info._Z16debug_dimensionsv,"",@"SHT_CUDA_INFO"
	.sectionflags	@""
	.align	4


	//----- nvinfo : EIATTR_CUDA_API_VERSION
	.align		4
        /*0000*/ 	.byte	0x04, 0x37
        /*0002*/ 	.short	(.L_81 - .L_80)
.L_80:
        /*0004*/ 	.word	0x00000082


	//----- nvinfo : EIATTR_SPARSE_MMA_MASK
	.align		4
.L_81:
        /*0008*/ 	.byte	0x03, 0x50
        /*000a*/ 	.short	0x0000


	//----- nvinfo : EIATTR_MAXREG_COUNT
	.align		4
        /*000c*/ 	.byte	0x03, 0x1b
        /*000e*/ 	.short	0x00ff


	//----- nvinfo : EIATTR_EXTERNS
	.align		4
        /*0010*/ 	.byte	0x04, 0x0f
        /*0012*/ 	.short	(.L_83 - .L_82)


	//   ....[0]....
	.align		4
.L_82:
        /*0014*/ 	.word	index@(vprintf)


	//----- nvinfo : EIATTR_MERCURY_ISA_VERSION
	.align		4
.L_83:
        /*0018*/ 	.byte	0x03, 0x5f
        /*001a*/ 	.short	0x0101


	//----- nvinfo : EIATTR_VRC_CTA_INIT_COUNT
	.align		4
        /*001c*/ 	.byte	0x02, 0x4a
	.zero		1
	.zero		1


	//----- nvinfo : EIATTR_SYSCALL_OFFSETS
	.align		4
        /*0020*/ 	.byte	0x04, 0x46
        /*0022*/ 	.short	(.L_85 - .L_84)


	//   ....[0]....
.L_84:
        /*0024*/ 	.word	0x00000130


	//   ....[1]....
        /*0028*/ 	.word	0x00000200


	//----- nvinfo : EIATTR_EXIT_INSTR_OFFSETS
	.align		4
.L_85:
        /*002c*/ 	.byte	0x04, 0x1c
        /*002e*/ 	.short	(.L_87 - .L_86)


	//   ....[0]....
.L_86:
        /*0030*/ 	.word	0x00000210


	//----- nvinfo : EIATTR_SW_WAR
	.align		4
.L_87:
        /*0034*/ 	.byte	0x04, 0x36
        /*0036*/ 	.short	(.L_89 - .L_88)
.L_88:
        /*0038*/ 	.word	0x00000008
.L_89:


//--------------------- .nv.info._Z15print_thread_idv --------------------------
	.section	.nv.info._Z15print_thread_idv,"",@"SHT_CUDA_INFO"
	.sectionflags	@""
	.align	4


	//----- nvinfo : EIATTR_CUDA_API_VERSION
	.align		4
        /*0000*/ 	.byte	0x04, 0x37
        /*0002*/ 	.short	(.L_91 - .L_90)
.L_90:
        /*0004*/ 	.word	0x00000082


	//----- nvinfo : EIATTR_SPARSE_MMA_MASK
	.align		4
.L_91:
        /*0008*/ 	.byte	0x03, 0x50
        /*000a*/ 	.short	0x0000


	//----- nvinfo : EIATTR_MAXREG_COUNT
	.align		4
        /*000c*/ 	.byte	0x03, 0x1b
        /*000e*/ 	.short	0x00ff


	//----- nvinfo : EIATTR_EXTERNS
	.align		4
        /*0010*/ 	.byte	0x04, 0x0f
        /*0012*/ 	.short	(.L_93 - .L_92)


	//   ....[0]....
	.align		4
.L_92:
        /*0014*/ 	.word	index@(vprintf)


	//----- nvinfo : EIATTR_MERCURY_ISA_VERSION
	.align		4
.L_93:
        /*0018*/ 	.byte	0x03, 0x5f
        /*001a*/ 	.short	0x0101


	//----- nvinfo : EIATTR_VRC_CTA_INIT_COUNT
	.align		4
        /*001c*/ 	.byte	0x02, 0x4a
	.zero		1
	.zero		1


	//----- nvinfo : EIATTR_SYSCALL_OFFSETS
	.align		4
        /*0020*/ 	.byte	0x04, 0x46
        /*0022*/ 	.short	(.L_95 - .L_94)


	//   ....[0]....
.L_94:
        /*0024*/ 	.word	0x00000110


	//----- nvinfo : EIATTR_EXIT_INSTR_OFFSETS
	.align		4
.L_95:
        /*0028*/ 	.byte	0x04, 0x1c
        /*002a*/ 	.short	(.L_97 - .L_96)


	//   ....[0]....
.L_96:
        /*002c*/ 	.word	0x00000120


	//----- nvinfo : EIATTR_SW_WAR
	.align		4
.L_97:
        /*0030*/ 	.byte	0x04, 0x36
        /*0032*/ 	.short	(.L_99 - .L_98)
.L_98:
        /*0034*/ 	.word	0x00000008
.L_99:


//--------------------- .nv.info._Z10hello_cudav  --------------------------
	.section	.nv.info._Z10hello_cudav,"",@"SHT_CUDA_INFO"
	.sectionflags	@""
	.align	4


	//----- nvinfo : EIATTR_CUDA_API_VERSION
	.align		4
        /*0000*/ 	.byte	0x04, 0x37
        /*0002*/ 	.short	(.L_101 - .L_100)
.L_100:
        /*0004*/ 	.word	0x00000082


	//----- nvinfo : EIATTR_SPARSE_MMA_MASK
	.align		4
.L_101:
        /*0008*/ 	.byte	0x03, 0x50
        /*000a*/ 	.short	0x0000


	//----- nvinfo : EIATTR_MAXREG_COUNT
	.align		4
        /*000c*/ 	.byte	0x03, 0x1b
        /*000e*/ 	.short	0x00ff


	//----- nvinfo : EIATTR_EXTERNS
	.align		4
        /*0010*/ 	.byte	0x04, 0x0f
        /*0012*/ 	.short	(.L_103 - .L_102)


	//   ....[0]....
	.align		4
.L_102:
        /*0014*/ 	.word	index@(vprintf)


	//----- nvinfo : EIATTR_MERCURY_ISA_VERSION
	.align		4
.L_103:
        /*0018*/ 	.byte	0x03, 0x5f
        /*001a*/ 	.short	0x0101


	//----- nvinfo : EIATTR_VRC_CTA_INIT_COUNT
	.align		4
        /*001c*/ 	.byte	0x02, 0x4a
	.zero		1
	.zero		1


	//----- nvinfo : EIATTR_SYSCALL_OFFSETS
	.align		4
        /*0020*/ 	.byte	0x04, 0x46
        /*0022*/ 	.short	(.L_105 - .L_104)


	//   ....[0]....
.L_104:
        /*0024*/ 	.word	0x00000080


	//----- nvinfo : EIATTR_EXIT_INSTR_OFFSETS
	.align		4
.L_105:
        /*0028*/ 	.byte	0x04, 0x1c
        /*002a*/ 	.short	(.L_107 - .L_106)


	//   ....[0]....
.L_106:
        /*002c*/ 	.word	0x00000090


	//----- nvinfo : EIATTR_SW_WAR
	.align		4
.L_107:
        /*0030*/ 	.byte	0x04, 0x36
        /*0032*/ 	.short	(.L_109 - .L_108)
.L_108:
        /*0034*/ 	.word	0x00000008
.L_109:


//--------------------- .nv.callgraph             --------------------------
	.section	.nv.callgraph,"",@"SHT_CUDA_CALLGRAPH"
	.align	4
	.sectionentsize	8
	.align		4
        /*0000*/ 	.word	0x00000000
	.align		4
        /*0004*/ 	.word	0xffffffff
	.align		4
        /*0008*/ 	.word	index@(_Z17d2_grid_block_idxv)
	.align		4
        /*000c*/ 	.word	index@(vprintf)
	.align		4
        /*0010*/ 	.word	index@(_Z11uni_idx_calPKi)
	.align		4
        /*0014*/ 	.word	index@(vprintf)
	.align		4
        /*0018*/ 	.word	index@(_Z11exercise_01v)
	.align		4
        /*001c*/ 	.word	index@(vprintf)
	.align		4
        /*0020*/ 	.word	index@(_Z16debug_dimensionsv)
	.align		4
        /*0024*/ 	.word	index@(vprintf)
	.align		4
        /*0028*/ 	.word	index@(_Z15print_thread_idv)
	.align		4
        /*002c*/ 	.word	index@(vprintf)
	.align		4
        /*0030*/ 	.word	index@(_Z10hello_cudav)
	.align		4
        /*0034*/ 	.word	index@(vprintf)
	.align		4
        /*0038*/ 	.word	0x00000000
	.align		4
        /*003c*/ 	.word	0xfffffffe
	.align		4
        /*0040*/ 	.word	0x00000000
	.align		4
        /*0044*/ 	.word	0xfffffffd
	.align		4
        /*0048*/ 	.word	0x00000000
	.align		4
        /*004c*/ 	.word	0xfffffffc


//--------------------- .nv.constant4             --------------------------
	.section	.nv.constant4,"a",@progbits
	.align	8
	.align		8
.nv.constant4:
        /*0000*/ 	.dword	vprintf
	.align		8
        /*0008*/ 	.dword	$str
	.align		8
        /*0010*/ 	.dword	$str$1
	.align		8
        /*0018*/ 	.dword	$str$2
	.align		8
        /*0020*/ 	.dword	$str$3
	.align		8
        /*0028*/ 	.dword	$str$4
	.align		8
        /*0030*/ 	.dword	$str$5
	.align		8
        /*0038*/ 	.dword	$str$6
	.align		8
        /*0040*/ 	.dword	$str$7
	.align		8
        /*0048*/ 	.dword	$str$8
	.align		8
        /*0050*/ 	.dword	$str$9


//--------------------- .text._Z17d2_grid_block_idxv --------------------------
	.section	.text._Z17d2_grid_block_idxv,"ax",@progbits
	.align	128
        .global         _Z17d2_grid_block_idxv
        .type           _Z17d2_grid_block_idxv,@function
        .size           _Z17d2_grid_block_idxv,(.L_x_16 - _Z17d2_grid_block_idxv)
        .other          _Z17d2_grid_block_idxv,@"STO_CUDA_ENTRY STV_DEFAULT"
_Z17d2_grid_block_idxv:
.text._Z17d2_grid_block_idxv:
[----:B------:R-:W0:Y:S08]  /*0000*/  LDC R1, c[0x0][0x37c] ;  /* 0x0000df00ff017b82 */ /* 0x000e300000000800 */
[----:B------:R-:W1:Y:S01]  /*0010*/  S2UR UR4, SR_CTAID.Y ;  /* 0x00000000000479c3 */ /* 0x000e620000002600 */
[----:B------:R-:W2:Y:S01]  /*0020*/  LDCU UR6, c[0x0][0x2fc] ;  /* 0x00005f80ff0677ac */ /* 0x000ea20008000800 */
[----:B0-----:R-:W-:Y:S01]  /*0030*/  VIADD R1, R1, 0xfffffff8 ;  /* 0xfffffff801017836 */ /* 0x001fe20000000000 */
[----:B------:R-:W-:Y:S01]  /*0040*/  MOV R0, 0x0 ;  /* 0x0000000000007802 */ /* 0x000fe20000000f00 */
[----:B------:R-:W0:Y:S04]  /*0050*/  LDCU.64 UR8, c[0x4][0x50] ;  /* 0x01000a00ff0877ac */ /* 0x000e280008000a00 */
[----:B------:R-:W3:Y:S01]  /*0060*/  LDC R2, c[0x0][0x360] ;  /* 0x0000d800ff027b82 */ /* 0x000ee20000000800 */
[----:B------:R-:W1:Y:S07]  /*0070*/  LDCU UR5, c[0x0][0x364] ;  /* 0x00006c80ff0577ac */ /* 0x000e6e0008000800 */
[----:B------:R-:W3:Y:S01]  /*0080*/  S2UR UR7, SR_CTAID.X ;  /* 0x00000000000779c3 */ /* 0x000ee20000002500 */
[----:B0-----:R-:W-:-:S07]  /*0090*/  IMAD.U32 R4, RZ, RZ, UR8 ;  /* 0x00000008ff047e24 */ /* 0x001fce000f8e00ff */
[----:B------:R-:W0:Y:S01]  /*00a0*/  LDC R3, c[0x0][0x374] ;  /* 0x0000dd00ff037b82 */ /* 0x000e220000000800 */
[----:B------:R-:W-:Y:S01]  /*00b0*/  MOV R5, UR9 ;  /* 0x0000000900057c02 */ /* 0x000fe20008000f00 */
[----:B-1----:R-:W-:Y:S01]  /*00c0*/  UIMAD UR4, UR4, UR5, URZ ;  /* 0x00000005040472a4 */ /* 0x002fe2000f8e02ff */
[----:B------:R-:W1:Y:S05]  /*00d0*/  LDCU UR5, c[0x0][0x2f8] ;  /* 0x00005f00ff0577ac */ /* 0x000e6a0008000800 */
[----:B------:R4:W5:Y:S01]  /*00e0*/  LDC.64 R8, c[0x4][R0] ;  /* 0x0100000000087b82 */ /* 0x0009620000000a00 */
[----:B---3--:R-:W-:Y:S01]  /*00f0*/  IMAD R2, R2, UR7, RZ ;  /* 0x0000000702027c24 */ /* 0x008fe2000f8e02ff */
[----:B-1----:R-:W-:Y:S01]  /*0100*/  IADD3 R6, P0, PT, R1, UR5, RZ ;  /* 0x0000000501067c10 */ /* 0x002fe2000ff1e0ff */
[----:B0-----:R-:W-:-:S03]  /*0110*/  IMAD R3, R3, UR4, RZ ;  /* 0x0000000403037c24 */ /* 0x001fc6000f8e02ff */
[----:B--2---:R-:W-:Y:S02]  /*0120*/  IADD3.X R7, PT, PT, RZ, UR6, RZ, P0, !PT ;  /* 0x00000006ff077c10 */ /* 0x004fe400087fe4ff */
[----:B------:R4:W-:Y:S07]  /*0130*/  STL.64 [R1], R2 ;  /* 0x0000000201007387 */ /* 0x0009ee0000100a00 */
[----:B------:R-:W-:-:S07]  /*0140*/  LEPC R20, `(.L_x_0) ;  /* 0x000000001014794e */ /* 0x000fce0000000000 */
[----:B----45:R-:W-:Y:S05]  /*0150*/  CALL.ABS.NOINC R8 ;  /* 0x0000000008007343 */ /* 0x030fea0003c00000 */
.L_x_0:
[----:B------:R-:W-:Y:S05]  /*0160*/  EXIT ;  /* 0x000000000000794d */ /* 0x000fea0003800000 */
.L_x_1:
[----:B------:R-:W-:-:S00]  /*0170*/  BRA `(.L_x_1) ;  /* 0xfffffffc00fc7947 */ /* 0x000fc0000383ffff */
[----:B------:R-:W-:-:S00]  /*0180*/  NOP ;  /* 0x0000000000007918 */ /* 0x000fc00000000000 */
[----:B------:R-:W-:-:S00]  /*0190*/  NOP ;  /* 0x0000000000007918 */ /* 0x000fc00000000000 */
[----:B------:R-:W-:-:S00]  /*01a0*/  NOP ;  /* 0x0000000000007918 */ /* 0x000fc00000000000 */
[----:B------:R-:W-:-:S00]  /*01b0*/  NOP ;  /* 0x0000000000007918 */ /* 0x000fc00000000000 */
[----:B------:R-:W-:-:S00]  /*01c0*/  NOP ;  /* 0x0000000000007918 */ /* 0x000fc00000000000 */
[----:B------:R-:W-:-:S00]  /*01d0*/  NOP ;  /* 0x0000000000007918 */ /* 0x000fc00000000000 */
[----:B------:R-:W-:-:S00]  /*01e0*/  NOP ;  /* 0x0000000000007918 */ /* 0x000fc00000000000 */
[----:B------:R-:W-:-:S00]  /*01f0*/  NOP ;  /* 0x0000000000007918 */ /* 0x000fc00000000000 */
.L_x_16:


//--------------------- .text._Z11uni_idx_calPKi  --------------------------
	.section	.text._Z11uni_idx_calPKi,"ax",@progbits
	.align	128
        .global         _Z11uni_idx_calPKi
        .type           _Z11uni_idx_calPKi,@function
        .size           _Z11uni_idx_calPKi,(.L_x_17 - _Z11uni_idx_calPKi)
        .other          _Z11uni_idx_calPKi,@"STO_CUDA_ENTRY STV_DEFAULT"
_Z11uni_idx_calPKi:
.text._Z11uni_idx_calPKi:
[----:B------:R-:W0:Y:S01]  /*0000*/  LDC R1, c[0x0][0x37c] ;  /* 0x0000df00ff017b82 */ /* 0x000e220000000800 */
[----:B------:R-:W1:Y:S01]  /*0010*/  S2R R3, SR_TID.X ;  /* 0x0000000000037919 */ /* 0x000e620000002100 */
[----:B------:R-:W2:Y:S06]  /*0020*/  LDCU UR6, c[0x0][0x2fc] ;  /* 0x00005f80ff0677ac */ /* 0x000eac0008000800 */
[----:B------:R-:W1:Y:S01]  /*0030*/  S2UR UR7, SR_CTAID.X ;  /* 0x00000000000779c3 */ /* 0x000e620000002500 */
[----:B0-----:R-:W-:Y:S01]  /*0040*/  VIADD R1, R1, 0xfffffff8 ;  /* 0xfffffff801017836 */ /* 0x001fe20000000000 */
[----:B------:R-:W0:Y:S06]  /*0050*/  LDCU.64 UR4, c[0x0][0x358] ;  /* 0x00006b00ff0477ac */ /* 0x000e2c0008000a00 */
[----:B------:R-:W3:Y:S01]  /*0060*/  LDC.64 R8, c[0x0][0x380] ;  /* 0x0000e000ff087b82 */ /* 0x000ee20000000a00 */
[----:B------:R-:W-:Y:S01]  /*0070*/  MOV R0, 0x0 ;  /* 0x0000000000007802 */ /* 0x000fe20000000f00 */
[----:B------:R-:W4:Y:S06]  /*0080*/  LDCU.64 UR8, c[0x4][0x48] ;  /* 0x01000900ff0877ac */ /* 0x000f2c0008000a00 */
[----:B------:R-:W1:Y:S02]  /*0090*/  LDC R2, c[0x0][0x360] ;  /* 0x0000d800ff027b82 */ /* 0x000e640000000800 */
[----:B-1----:R-:W-:-:S04]  /*00a0*/  IMAD R2, R2, UR7, R3 ;  /* 0x0000000702027c24 */ /* 0x002fc8000f8e0203 */
[----:B---3--:R-:W-:-:S05]  /*00b0*/  IMAD.WIDE R8, R2, 0x4, R8 ;  /* 0x0000000402087825 */ /* 0x008fca00078e0208 */
[----:B0-----:R-:W3:Y:S01]  /*00c0*/  LDG.E R3, desc[UR4][R8.64] ;  /* 0x0000000408037981 */ /* 0x001ee2000c1e1900 */
[----:B------:R-:W0:Y:S01]  /*00d0*/  LDCU UR4, c[0x0][0x2f8] ;  /* 0x00005f00ff0477ac */ /* 0x000e220008000800 */
[----:B------:R1:W1:Y:S01]  /*00e0*/  LDC.64 R10, c[0x4][R0] ;  /* 0x01000000000a7b82 */ /* 0x0002620000000a00 */
[----:B----4-:R-:W-:Y:S01]  /*00f0*/  IMAD.U32 R4, RZ, RZ, UR8 ;  /* 0x00000008ff047e24 */ /* 0x010fe2000f8e00ff */
[----:B------:R-:W-:Y:S02]  /*0100*/  MOV R5, UR9 ;  /* 0x0000000900057c02 */ /* 0x000fe40008000f00 */
[----:B0-----:R-:W-:-:S04]  /*0110*/  IADD3 R6, P0, PT, R1, UR4, RZ ;  /* 0x0000000401067c10 */ /* 0x001fc8000ff1e0ff */
[----:B--2---:R-:W-:Y:S01]  /*0120*/  IADD3.X R7, PT, PT, RZ, UR6, RZ, P0, !PT ;  /* 0x00000006ff077c10 */ /* 0x004fe200087fe4ff */
[----:B-1-3--:R0:W-:Y:S08]  /*0130*/  STL.64 [R1], R2 ;  /* 0x0000000201007387 */ /* 0x00a1f00000100a00 */
[----:B------:R-:W-:-:S07]  /*0140*/  LEPC R20, `(.L_x_2) ;  /* 0x000000001014794e */ /* 0x000fce0000000000 */
[----:B0-----:R-:W-:Y:S05]  /*0150*/  CALL.ABS.NOINC R10 ;  /* 0x000000000a007343 */ /* 0x001fea0003c00000 */
.L_x_2:
[----:B------:R-:W-:Y:S05]  /*0160*/  EXIT ;  /* 0x000000000000794d */ /* 0x000fea0003800000 */
.L_x_3:
        /* <DEDUP_REMOVED lines=9> */
.L_x_17:


//--------------------- .text._Z11exercise_01v    --------------------------
	.section	.text._Z11exercise_01v,"ax",@progbits
	.align	128
        .global         _Z11exercise_01v
        .type           _Z11exercise_01v,@function
        .size           _Z11exercise_01v,(.L_x_18 - _Z11exercise_01v)
        .other          _Z11exercise_01v,@"STO_CUDA_ENTRY STV_DEFAULT"
_Z11exercise_01v:
.text._Z11exercise_01v:
[----:B------:R-:W0:Y:S01]  /*0000*/  LDC R1, c[0x0][0x37c] ;  /* 0x0000df00ff017b82 */ /* 0x000e220000000800 */
[----:B------:R-:W1:Y:S01]  /*0010*/  S2R R10, SR_TID.X ;  /* 0x00000000000a7919 */ /* 0x000e620000002100 */
[----:B------:R-:W2:Y:S01]  /*0020*/  LDCU UR4, c[0x0][0x2f8] ;  /* 0x00005f00ff0477ac */ /* 0x000ea20008000800 */
[----:B0-----:R-:W-:Y:S01]  /*0030*/  VIADD R1, R1, 0xfffffff0 ;  /* 0xfffffff001017836 */ /* 0x001fe20000000000 */
[----:B------:R-:W-:Y:S01]  /*0040*/  MOV R2, 0x0 ;  /* 0x0000000000027802 */ /* 0x000fe20000000f00 */
[----:B------:R-:W1:Y:S01]  /*0050*/  S2R R11, SR_TID.Y ;  /* 0x00000000000b7919 */ /* 0x000e620000002200 */
[----:B------:R-:W0:Y:S02]  /*0060*/  LDCU UR5, c[0x0][0x2fc] ;  /* 0x00005f80ff0577ac */ /* 0x000e240008000800 */
[----:B------:R3:W4:Y:S01]  /*0070*/  LDC.64 R8, c[0x4][R2] ;  /* 0x0100000002087b82 */ /* 0x0007220000000a00 */
[----:B------:R-:W5:Y:S01]  /*0080*/  S2R R0, SR_TID.Z ;  /* 0x0000000000007919 */ /* 0x000f620000002300 */
[----:B------:R-:W3:Y:S01]  /*0090*/  LDCU.64 UR6, c[0x4][0x28] ;  /* 0x01000500ff0677ac */ /* 0x000ee20008000a00 */
[----:B--2---:R-:W-:-:S05]  /*00a0*/  IADD3 R17, P0, PT, R1, UR4, RZ ;  /* 0x0000000401117c10 */ /* 0x004fca000ff1e0ff */
[----:B0-----:R-:W-:Y:S02]  /*00b0*/  IMAD.X R16, RZ, RZ, UR5, P0 ;  /* 0x00000005ff107e24 */ /* 0x001fe400080e06ff */
[----:B------:R-:W-:Y:S01]  /*00c0*/  IMAD.MOV.U32 R6, RZ, RZ, R17 ;  /* 0x000000ffff067224 */ /* 0x000fe200078e0011 */
[----:B---3--:R-:W-:Y:S01]  /*00d0*/  MOV R4, UR6 ;  /* 0x0000000600047c02 */ /* 0x008fe20008000f00 */
[----:B------:R-:W-:Y:S01]  /*00e0*/  IMAD.U32 R5, RZ, RZ, UR7 ;  /* 0x00000007ff057e24 */ /* 0x000fe2000f8e00ff */
[----:B------:R-:W-:Y:S01]  /*00f0*/  MOV R7, R16 ;  /* 0x0000001000077202 */ /* 0x000fe20000000f00 */
[----:B-1----:R0:W-:Y:S04]  /*0100*/  STL.64 [R1], R10 ;  /* 0x0000000a01007387 */ /* 0x0021e80000100a00 */
[----:B-----5:R0:W-:Y:S02]  /*0110*/  STL [R1+0x8], R0 ;  /* 0x0000080001007387 */ /* 0x0201e40000100800 */
[----:B------:R-:W-:-:S07]  /*0120*/  LEPC R20, `(.L_x_4) ;  /* 0x000000001014794e */ /* 0x000fce0000000000 */
[----:B0---4-:R-:W-:Y:S05]  /*0130*/  CALL.ABS.NOINC R8 ;  /* 0x0000000008007343 */ /* 0x011fea0003c00000 */
.L_x_4:
[----:B------:R-:W0:Y:S01]  /*0140*/  LDC R8, c[0x0][0x360] ;  /* 0x0000d800ff087b82 */ /* 0x000e220000000800 */
[----:B------:R-:W1:Y:S01]  /*0150*/  LDCU.64 UR4, c[0x4][0x30] ;  /* 0x01000600ff0477ac */ /* 0x000e620008000a00 */
[----:B------:R-:W-:Y:S01]  /*0160*/  MOV R6, R17 ;  /* 0x0000001100067202 */ /* 0x000fe20000000f00 */
[----:B------:R-:W-:-:S05]  /*0170*/  IMAD.MOV.U32 R7, RZ, RZ, R16 ;  /* 0x000000ffff077224 */ /* 0x000fca00078e0010 */
[----:B------:R-:W0:Y:S08]  /*0180*/  LDC R9, c[0x0][0x364] ;  /* 0x0000d900ff097b82 */ /* 0x000e300000000800 */
[----:B------:R-:W2:Y:S01]  /*0190*/  LDC R0, c[0x0][0x368] ;  /* 0x0000da00ff007b82 */ /* 0x000ea20000000800 */
[----:B-1----:R-:W-:Y:S02]  /*01a0*/  IMAD.U32 R4, RZ, RZ, UR4 ;  /* 0x00000004ff047e24 */ /* 0x002fe4000f8e00ff */
[----:B------:R-:W-:-:S05]  /*01b0*/  IMAD.U32 R5, RZ, RZ, UR5 ;  /* 0x00000005ff057e24 */ /* 0x000fca000f8e00ff */
[----:B------:R1:W3:Y:S01]  /*01c0*/  LDC.64 R10, c[0x4][R2] ;  /* 0x01000000020a7b82 */ /* 0x0002e20000000a00 */
[----:B0-----:R1:W-:Y:S04]  /*01d0*/  STL.64 [R1], R8 ;  /* 0x0000000801007387 */ /* 0x0013e80000100a00 */
[----:B--2---:R1:W-:Y:S02]  /*01e0*/  STL [R1+0x8], R0 ;  /* 0x0000080001007387 */ /* 0x0043e40000100800 */
[----:B------:R-:W-:-:S07]  /*01f0*/  LEPC R20, `(.L_x_5) ;  /* 0x000000001014794e */ /* 0x000fce0000000000 */
[----:B-1-3--:R-:W-:Y:S05]  /*0200*/  CALL.ABS.NOINC R10 ;  /* 0x000000000a007343 */ /* 0x00afea0003c00000 */
.L_x_5:
[----:B------:R-:W0:Y:S01]  /*0210*/  S2R R8, SR_CTAID.X ;  /* 0x0000000000087919 */ /* 0x000e220000002500 */
[----:B------:R1:W2:Y:S01]  /*0220*/  LDC.64 R10, c[0x4][R2] ;  /* 0x01000000020a7b82 */ /* 0x0002a20000000a00 */
[----:B------:R-:W3:Y:S01]  /*0230*/  LDCU.64 UR4, c[0x4][0x38] ;  /* 0x01000700ff0477ac */ /* 0x000ee20008000a00 */
[----:B------:R-:W-:Y:S01]  /*0240*/  IMAD.MOV.U32 R6, RZ, RZ, R17 ;  /* 0x000000ffff067224 */ /* 0x000fe200078e0011 */
[----:B------:R-:W0:Y:S01]  /*0250*/  S2R R9, SR_CTAID.Y ;  /* 0x0000000000097919 */ /* 0x000e220000002600 */
[----:B------:R-:W-:Y:S01]  /*0260*/  MOV R7, R16 ;  /* 0x0000001000077202 */ /* 0x000fe20000000f00 */
[----:B------:R-:W4:Y:S01]  /*0270*/  S2R R0, SR_CTAID.Z ;  /* 0x0000000000007919 */ /* 0x000f220000002700 */
[----:B---3--:R-:W-:Y:S01]  /*0280*/  IMAD.U32 R4, RZ, RZ, UR4 ;  /* 0x00000004ff047e24 */ /* 0x008fe2000f8e00ff */
[----:B------:R-:W-:Y:S01]  /*0290*/  MOV R5, UR5 ;  /* 0x0000000500057c02 */ /* 0x000fe20008000f00 */
[----:B0-----:R1:W-:Y:S04]  /*02a0*/  STL.64 [R1], R8 ;  /* 0x0000000801007387 */ /* 0x0013e80000100a00 */
[----:B----4-:R1:W-:Y:S02]  /*02b0*/  STL [R1+0x8], R0 ;  /* 0x0000080001007387 */ /* 0x0103e40000100800 */
[----:B------:R-:W-:-:S07]  /*02c0*/  LEPC R20, `(.L_x_6) ;  /* 0x000000001014794e */ /* 0x000fce0000000000 */
[----:B-12---:R-:W-:Y:S05]  /*02d0*/  CALL.ABS.NOINC R10 ;  /* 0x000000000a007343 */ /* 0x006fea0003c00000 */
.L_x_6:
[----:B------:R-:W0:Y:S01]  /*02e0*/  LDC R8, c[0x0][0x370] ;  /* 0x0000dc00ff087b82 */ /* 0x000e220000000800 */
[----:B------:R-:W1:Y:S01]  /*02f0*/  LDCU.64 UR4, c[0x4][0x40] ;  /* 0x01000800ff0477ac */ /* 0x000e620008000a00 */
[----:B------:R-:W-:Y:S01]  /*0300*/  IMAD.MOV.U32 R6, RZ, RZ, R17 ;  /* 0x000000ffff067224 */ /* 0x000fe200078e0011 */
[----:B------:R-:W-:-:S05]  /*0310*/  MOV R7, R16 ;  /* 0x0000001000077202 */ /* 0x000fca0000000f00 */
[----:B------:R-:W0:Y:S08]  /*0320*/  LDC R9, c[0x0][0x374] ;  /* 0x0000dd00ff097b82 */ /* 0x000e300000000800 */
[----:B------:R-:W2:Y:S01]  /*0330*/  LDC R0, c[0x0][0x378] ;  /* 0x0000de00ff007b82 */ /* 0x000ea20000000800 */
[----:B-1----:R-:W-:Y:S01]  /*0340*/  IMAD.U32 R4, RZ, RZ, UR4 ;  /* 0x00000004ff047e24 */ /* 0x002fe2000f8e00ff */
[----:B------:R-:W-:-:S06]  /*0350*/  MOV R5, UR5 ;  /* 0x0000000500057c02 */ /* 0x000fcc0008000f00 */
[----:B------:R-:W1:Y:S01]  /*0360*/  LDC.64 R2, c[0x4][R2] ;  /* 0x0100000002027b82 */ /* 0x000e620000000a00 */
[----:B0-----:R0:W-:Y:S04]  /*0370*/  STL.64 [R1], R8 ;  /* 0x0000000801007387 */ /* 0x0011e80000100a00 */
[----:B--2---:R0:W-:Y:S02]  /*0380*/  STL [R1+0x8], R0 ;  /* 0x0000080001007387 */ /* 0x0041e40000100800 */
[----:B------:R-:W-:-:S07]  /*0390*/  LEPC R20, `(.L_x_7) ;  /* 0x000000001014794e */ /* 0x000fce0000000000 */
[----:B01----:R-:W-:Y:S05]  /*03a0*/  CALL.ABS.NOINC R2 ;  /* 0x0000000002007343 */ /* 0x003fea0003c00000 */
.L_x_7:
[----:B------:R-:W-:Y:S05]  /*03b0*/  EXIT ;  /* 0x000000000000794d */ /* 0x000fea0003800000 */
.L_x_8:
        /* <DEDUP_REMOVED lines=12> */
.L_x_18:


//--------------------- .text._Z16debug_dimensionsv --------------------------
	.section	.text._Z16debug_dimensionsv,"ax",@progbits
	.align	128
        .global         _Z16debug_dimensionsv
        .type           _Z16debug_dimensionsv,@function
        .size           _Z16debug_dimensionsv,(.L_x_19 - _Z16debug_dimensionsv)
        .other          _Z16debug_dimensionsv,@"STO_CUDA_ENTRY STV_DEFAULT"
_Z16debug_dimensionsv:
.text._Z16debug_dimensionsv:
[----:B------:R-:W0:Y:S01]  /*0000*/  LDC R1, c[0x0][0x37c] ;  /* 0x0000df00ff017b82 */ /* 0x000e220000000800 */
[----:B------:R-:W1:Y:S01]  /*0010*/  S2R R10, SR_CTAID.X ;  /* 0x00000000000a7919 */ /* 0x000e620000002500 */
[----:B------:R-:W2:Y:S01]  /*0020*/  LDCU UR4, c[0x0][0x2f8] ;  /* 0x00005f00ff0477ac */ /* 0x000ea20008000800 */
[----:B0-----:R-:W-:Y:S01]  /*0030*/  VIADD R1, R1, 0xfffffff0 ;  /* 0xfffffff001017836 */ /* 0x001fe20000000000 */
[----:B------:R-:W-:Y:S01]  /*0040*/  MOV R2, 0x0 ;  /* 0x0000000000027802 */ /* 0x000fe20000000f00 */
[----:B------:R-:W1:Y:S01]  /*0050*/  S2R R11, SR_CTAID.Y ;  /* 0x00000000000b7919 */ /* 0x000e620000002600 */
[----:B------:R-:W0:Y:S02]  /*0060*/  LDCU UR5, c[0x0][0x2fc] ;  /* 0x00005f80ff0577ac */ /* 0x000e240008000800 */
[----:B------:R3:W4:Y:S01]  /*0070*/  LDC.64 R8, c[0x4][R2] ;  /* 0x0100000002087b82 */ /* 0x0007220000000a00 */
[----:B------:R-:W5:Y:S01]  /*0080*/  S2R R0, SR_CTAID.Z ;  /* 0x0000000000007919 */ /* 0x000f620000002700 */
        /* <DEDUP_REMOVED lines=11> */
.L_x_9:
        /* <DEDUP_REMOVED lines=13> */
.L_x_10:
[----:B------:R-:W-:Y:S05]  /*0210*/  EXIT ;  /* 0x000000000000794d */ /* 0x000fea0003800000 */
.L_x_11:
        /* <DEDUP_REMOVED lines=14> */
.L_x_19:


//--------------------- .text._Z15print_thread_idv --------------------------
	.section	.text._Z15print_thread_idv,"ax",@progbits
	.align	128
        .global         _Z15print_thread_idv
        .type           _Z15print_thread_idv,@function
        .size           _Z15print_thread_idv,(.L_x_20 - _Z15print_thread_idv)
        .other          _Z15print_thread_idv,@"STO_CUDA_ENTRY STV_DEFAULT"
_Z15print_thread_idv:
.text._Z15print_thread_idv:
[----:B------:R-:W0:Y:S01]  /*0000*/  LDC R1, c[0x0][0x37c] ;  /* 0x0000df00ff017b82 */ /* 0x000e220000000800 */
[----:B------:R-:W1:Y:S01]  /*0010*/  S2R R8, SR_TID.X ;  /* 0x0000000000087919 */ /* 0x000e620000002100 */
[----:B0-----:R-:W-:Y:S01]  /*0020*/  VIADD R1, R1, 0xfffffff0 ;  /* 0xfffffff001017836 */ /* 0x001fe20000000000 */
[----:B------:R-:W-:Y:S01]  /*0030*/  MOV R0, 0x0 ;  /* 0x0000000000007802 */ /* 0x000fe20000000f00 */
[----:B------:R-:W0:Y:S01]  /*0040*/  LDCU UR4, c[0x0][0x2f8] ;  /* 0x00005f00ff0477ac */ /* 0x000e220008000800 */
[----:B------:R-:W1:Y:S03]  /*0050*/  S2R R9, SR_TID.Y ;  /* 0x0000000000097919 */ /* 0x000e660000002200 */
[----:B------:R2:W3:Y:S01]  /*0060*/  LDC.64 R2, c[0x4][R0] ;  /* 0x0100000000027b82 */ /* 0x0004e20000000a00 */
[----:B------:R-:W4:Y:S01]  /*0070*/  LDCU.64 UR6, c[0x4][0x10] ;  /* 0x01000200ff0677ac */ /* 0x000f220008000a00 */
[----:B------:R-:W5:Y:S01]  /*0080*/  S2R R10, SR_TID.Z ;  /* 0x00000000000a7919 */ /* 0x000f620000002300 */
[----:B------:R-:W2:Y:S01]  /*0090*/  LDCU UR5, c[0x0][0x2fc] ;  /* 0x00005f80ff0577ac */ /* 0x000ea20008000800 */
[----:B0-----:R-:W-:Y:S01]  /*00a0*/  IADD3 R6, P0, PT, R1, UR4, RZ ;  /* 0x0000000401067c10 */ /* 0x001fe2000ff1e0ff */
[----:B----4-:R-:W-:Y:S01]  /*00b0*/  IMAD.U32 R4, RZ, RZ, UR6 ;  /* 0x00000006ff047e24 */ /* 0x010fe2000f8e00ff */
[----:B------:R-:W-:-:S03]  /*00c0*/  MOV R5, UR7 ;  /* 0x0000000700057c02 */ /* 0x000fc60008000f00 */
[----:B--2---:R-:W-:Y:S01]  /*00d0*/  IMAD.X R7, RZ, RZ, UR5, P0 ;  /* 0x00000005ff077e24 */ /* 0x004fe200080e06ff */
[----:B-1----:R0:W-:Y:S04]  /*00e0*/  STL.64 [R1], R8 ;  /* 0x0000000801007387 */ /* 0x0021e80000100a00 */
[----:B-----5:R0:W-:Y:S03]  /*00f0*/  STL [R1+0x8], R10 ;  /* 0x0000080a01007387 */ /* 0x0201e60000100800 */
[----:B------:R-:W-:-:S07]  /*0100*/  LEPC R20, `(.L_x_12) ;  /* 0x000000001014794e */ /* 0x000fce0000000000 */
[----:B0--3--:R-:W-:Y:S05]  /*0110*/  CALL.ABS.NOINC R2 ;  /* 0x0000000002007343 */ /* 0x009fea0003c00000 */
.L_x_12:
[----:B------:R-:W-:Y:S05]  /*0120*/  EXIT ;  /* 0x000000000000794d */ /* 0x000fea0003800000 */
.L_x_13:
        /* <DEDUP_REMOVED lines=13> */
.L_x_20:


//--------------------- .text._Z10hello_cudav     --------------------------
	.section	.text._Z10hello_cudav,"ax",@progbits
	.align	128
        .global         _Z10hello_cudav
        .type           _Z10hello_cudav,@function
        .size           _Z10hello_cudav,(.L_x_21 - _Z10hello_cudav)
        .other          _Z10hello_cudav,@"STO_CUDA_ENTRY STV_DEFAULT"
_Z10hello_cudav:
.text._Z10hello_cudav:
[----:B------:R-:W0:Y:S01]  /*0000*/  LDC R1, c[0x0][0x37c] ;  /* 0x0000df00ff017b82 */ /* 0x000e220000000800 */
[----:B------:R-:W-:Y:S01]  /*0010*/  MOV R0, 0x0 ;  /* 0x0000000000007802 */ /* 0x000fe20000000f00 */
[----:B------:R-:W1:Y:S01]  /*0020*/  LDCU.64 UR4, c[0x4][0x8] ;  /* 0x01000100ff0477ac */ /* 0x000e620008000a00 */
[----:B------:R-:W-:-:S05]  /*0030*/  CS2R R6, SRZ ;  /* 0x0000000000067805 */ /* 0x000fca000001ff00 */
[----:B------:R2:W3:Y:S01]  /*0040*/  LDC.64 R2, c[0x4][R0] ;  /* 0x0100000000027b82 */ /* 0x0004e20000000a00 */
[----:B-1----:R-:W-:Y:S02]  /*0050*/  IMAD.U32 R4, RZ, RZ, UR4 ;  /* 0x00000004ff047e24 */ /* 0x002fe4000f8e00ff */
[----:B--2---:R-:W-:-:S07]  /*0060*/  IMAD.U32 R5, RZ, RZ, UR5 ;  /* 0x00000005ff057e24 */ /* 0x004fce000f8e00ff */
[----:B------:R-:W-:-:S07]  /*0070*/  LEPC R20, `(.L_x_14) ;  /* 0x000000001014794e */ /* 0x000fce0000000000 */
[----:B0--3--:R-:W-:Y:S05]  /*0080*/  CALL.ABS.NOINC R2 ;  /* 0x0000000002007343 */ /* 0x009fea0003c00000 */
.L_x_14:
[----:B------:R-:W-:Y:S05]  /*0090*/  EXIT ;  /* 0x000000000000794d */ /* 0x000fea0003800000 */
.L_x_15:
        /* <DEDUP_REMOVED lines=14> */
.L_x_21:


//--------------------- .nv.global.init           --------------------------
	.section	.nv.global.init,"aw",@progbits
.nv.global.init:
	.type		$str$9,@object
	.size		$str$9,($str - $str$9)
$str$9:
        /*0000*/ 	.byte	0x78, 0x20, 0x2d, 0x3e, 0x20, 0x25, 0x64, 0x20, 0x79, 0x20, 0x2d, 0x3e, 0x20, 0x25, 0x64, 0x0a
        /*0010*/ 	.byte	0x00
	.type		$str,@object
	.size		$str,($str$4 - $str)
$str:
        /*0011*/ 	.byte	0x48, 0x65, 0x6c, 0x6c, 0x6f, 0x20, 0x77, 0x6f, 0x72, 0x6c, 0x64, 0x20, 0x63, 0x75, 0x64, 0x61
        /*0021*/ 	.byte	0x0a, 0x00
	.type		$str$4,@object
	.size		$str$4,($str$6 - $str$4)
$str$4:
        /*0023*/ 	.byte	0x74, 0x68, 0x72, 0x65, 0x61, 0x64, 0x49, 0x64, 0x78, 0x20, 0x2d, 0x3e, 0x20, 0x25, 0x64, 0x20
        /*0033*/ 	.byte	0x25, 0x64, 0x20, 0x25, 0x64, 0x0a, 0x00
	.type		$str$6,@object
	.size		$str$6,($str$5 - $str$6)
$str$6:
        /*003a*/ 	.byte	0x62, 0x6c, 0x6f, 0x63, 0x6b, 0x49, 0x64, 0x78, 0x20, 0x20, 0x2d, 0x3e, 0x20, 0x25, 0x64, 0x20
        /*004a*/ 	.byte	0x25, 0x64, 0x20, 0x25, 0x64, 0x0a, 0x00
	.type		$str$5,@object
	.size		$str$5,($str$7 - $str$5)
$str$5:
        /*0051*/ 	.byte	0x62, 0x6c, 0x6f, 0x63, 0x6b, 0x44, 0x69, 0x6d, 0x20, 0x20, 0x2d, 0x3e, 0x20, 0x25, 0x64, 0x20
        /*0061*/ 	.byte	0x25, 0x64, 0x20, 0x25, 0x64, 0x0a, 0x00
	.type		$str$7,@object
	.size		$str$7,($str$1 - $str$7)
$str$7:
        /*0068*/ 	.byte	0x67, 0x72, 0x69, 0x64, 0x44, 0x69, 0x6d, 0x20, 0x20, 0x20, 0x2d, 0x3e, 0x20, 0x25, 0x64, 0x20
        /*0078*/ 	.byte	0x25, 0x64, 0x20, 0x25, 0x64, 0x0a, 0x00
	.type		$str$1,@object
	.size		$str$1,($str$2 - $str$1)
$str$1:
        /*007f*/ 	.byte	0x0a, 0x78, 0x20, 0x2d, 0x3e, 0x20, 0x25, 0x64, 0x2c, 0x20, 0x79, 0x20, 0x2d, 0x3e, 0x20, 0x25
        /*008f*/ 	.byte	0x64, 0x2c, 0x20, 0x7a, 0x20, 0x2d, 0x3e, 0x20, 0x25, 0x64, 0x0a, 0x00
	.type		$str$2,@object
	.size		$str$2,($str$3 - $str$2)
$str$2:
        /*009b*/ 	.byte	0x62, 0x6c, 0x6f, 0x63, 0x6b, 0x20, 0x69, 0x64, 0x78, 0x20, 0x76, 0x61, 0x6c, 0x75, 0x65, 0x73
        /*00ab*/ 	.byte	0x20, 0x2d, 0x3e, 0x20, 0x0a, 0x78, 0x20, 0x3a, 0x20, 0x25, 0x64, 0x20, 0x79, 0x20, 0x3a, 0x20
        /*00bb*/ 	.byte	0x25, 0x64, 0x20, 0x7a, 0x20, 0x3a, 0x20, 0x25, 0x64, 0x20, 0x0a, 0x00
	.type		$str$3,@object
	.size		$str$3,($str$8 - $str$3)
$str$3:
        /*00c7*/ 	.byte	0x67, 0x72, 0x69, 0x64, 0x20, 0x20, 0x69, 0x64, 0x78, 0x20, 0x76, 0x61, 0x6c, 0x75, 0x65, 0x73
        /*00d7*/ 	.byte	0x20, 0x2d, 0x3e, 0x20, 0x0a, 0x78, 0x20, 0x3a, 0x20, 0x25, 0x64, 0x20, 0x79, 0x20, 0x3a, 0x20
        /*00e7*/ 	.byte	0x25, 0x64, 0x20, 0x7a, 0x20, 0x3a, 0x20, 0x25, 0x64, 0x20, 0x0a, 0x00
	.type		$str$8,@object
	.size		$str$8,(.L_8 - $str$8)
$str$8:
        /*00f3*/ 	.byte	0x67, 0x6c, 0x6f, 0x62, 0x61, 0x6c, 0x49, 0x64, 0x78, 0x20, 0x69, 0x73, 0x20, 0x2d, 0x3e, 0x20
        /*0103*/ 	.byte	0x5b, 0x25, 0x64, 0x5d, 0x20, 0x61, 0x6e, 0x64, 0x20, 0x74, 0x68, 0x65, 0x20, 0x76, 0x61, 0x6c
        /*0113*/ 	.byte	0x75, 0x65, 0x20, 0x61, 0x74, 0x20, 0x74, 0x68, 0x61, 0x74, 0x20, 0x69, 0x6e, 0x64, 0x65, 0x78
        /*0123*/ 	.byte	0x20, 0x69, 0x73, 0x20, 0x2d, 0x3e, 0x20, 0x25, 0x64, 0x0a, 0x00
.L_8:


//--------------------- .nv.shared.reserved.0     --------------------------
	.section	.nv.shared.reserved.0,"aw",@nobits
	.weak		__nv_reservedSMEM_offset_0_alias
	.size		__nv_reservedSMEM_offset_0_alias, 0, 64
	.other		__nv_reservedSMEM_offset_0_alias,@"STO_CUDA_RESERVED_SHARED STV_DEFAULT"
__nv_reservedSMEM_offset_0_alias:
	.zero		0
	.zero		64


//--------------------- .nv.constant0._Z17d2_grid_block_idxv --------------------------
	.section	.nv.constant0._Z17d2_grid_block_idxv,"a",@progbits
	.sectionflags	@""
	.align	4
.nv.constant0._Z17d2_grid_block_idxv:
	.zero		896


//--------------------- .nv.constant0._Z11uni_idx_calPKi --------------------------
	.section	.nv.constant0._Z11uni_idx_calPKi,"a",@progbits
	.sectionflags	@""
	.align	4
.nv.constant0._Z11uni_idx_calPKi:
	.zero		904


//--------------------- .nv.constant0._Z11exercise_01v --------------------------
	.section	.nv.constant0._Z11exercise_01v,"a",@progbits
	.sectionflags	@""
	.align	4
.nv.constant0._Z11exercise_01v:
	.zero		896


//--------------------- .nv.constant0._Z16debug_dimensionsv --------------------------
	.section	.nv.constant0._Z16debug_dimensionsv,"a",@progbits
	.sectionflags	@""
	.align	4
.nv.constant0._Z16debug_dimensionsv:
	.zero		896


//--------------------- .nv.constant0._Z15print_thread_idv --------------------------
	.section	.nv.constant0._Z15print_thread_idv,"a",@progbits
	.sectionflags	@""
	.align	4
.nv.constant0._Z15print_thread_idv:
	.zero		896


//--------------------- .nv.constant0._Z10hello_cudav --------------------------
	.section	.nv.constant0._Z10hello_cudav,"a",@progbits
	.sectionflags	@""
	.align	4
.nv.constant0._Z10hello_cudav:
	.zero		896


//--------------------- SYMBOLS --------------------------

	.type		.nv.reservedSmem.offset0,@object
	.size		.nv.reservedSmem.offset0,0x4
	.type		vprintf,@function
